//
// Generated by NVIDIA NVVM Compiler
//
// Compiler Build ID: CL-36424714
// Cuda compilation tools, release 13.0, V13.0.88
// Based on NVVM 20.0.0
//

.version 9.0
.target sm_100
.address_size 64

	// .globl	_Z11brute_forcePciPbPi

.visible .entry _Z11brute_forcePciPbPi(
	.param .u64 .ptr .align 1 _Z11brute_forcePciPbPi_param_0,
	.param .u32 _Z11brute_forcePciPbPi_param_1,
	.param .u64 .ptr .align 1 _Z11brute_forcePciPbPi_param_2,
	.param .u64 .ptr .align 1 _Z11brute_forcePciPbPi_param_3
)
{
	.local .align 1 .b8 	__local_depot0[5];
	.reg .b64 	%SP;
	.reg .b64 	%SPL;
	.reg .pred 	%p<10>;
	.reg .b16 	%rs<27>;
	.reg .b32 	%r<96>;
	.reg .b64 	%rd<30>;

	mov.u64 	%SPL, __local_depot0;
	ld.param.u64 	%rd3, [_Z11brute_forcePciPbPi_param_0];
	ld.param.u32 	%r20, [_Z11brute_forcePciPbPi_param_1];
	ld.param.u64 	%rd4, [_Z11brute_forcePciPbPi_param_2];
	ld.param.u64 	%rd5, [_Z11brute_forcePciPbPi_param_3];
	add.u64 	%rd1, %SPL, 0;
	mov.u32 	%r21, %ctaid.x;
	mov.u32 	%r22, %ntid.x;
	mov.u32 	%r23, %tid.x;
	mad.lo.s32 	%r1, %r21, %r22, %r23;
	setp.lt.s32 	%p1, %r20, 1;
	@%p1 bra 	$L__BB0_13;
	and.b32  	%r2, %r20, 3;
	setp.lt.u32 	%p2, %r20, 4;
	mov.u32 	%r93, %r20;
	mov.u32 	%r94, %r1;
	@%p2 bra 	$L__BB0_5;
	add.s32 	%r89, %r20, -2;
	and.b32  	%r24, %r20, 2147483644;
	neg.s32 	%r88, %r24;
	mov.u32 	%r94, %r1;
$L__BB0_3:
	.pragma "nounroll";
	add.s32 	%r25, %r89, 1;
	mul.hi.s32 	%r26, %r94, -1401515643;
	add.s32 	%r27, %r26, %r94;
	shr.u32 	%r28, %r27, 31;
	shr.s32 	%r29, %r27, 6;
	add.s32 	%r30, %r29, %r28;
	mul.lo.s32 	%r31, %r30, 95;
	sub.s32 	%r32, %r94, %r31;
	cvt.u16.u32 	%rs2, %r32;
	add.s16 	%rs3, %rs2, 32;
	cvt.u64.u32 	%rd9, %r25;
	add.s64 	%rd10, %rd1, %rd9;
	st.local.u8 	[%rd10], %rs3;
	add.s32 	%r33, %r89, -2;
	mul.hi.s32 	%r34, %r30, -1401515643;
	add.s32 	%r35, %r34, %r30;
	shr.u32 	%r36, %r35, 31;
	shr.u32 	%r37, %r35, 6;
	add.s32 	%r38, %r37, %r36;
	mul.lo.s32 	%r39, %r38, 95;
	sub.s32 	%r40, %r30, %r39;
	cvt.u16.u32 	%rs4, %r40;
	add.s16 	%rs5, %rs4, 32;
	cvt.u64.u32 	%rd11, %r89;
	add.s64 	%rd12, %rd1, %rd11;
	st.local.u8 	[%rd12], %rs5;
	mul.hi.s32 	%r41, %r94, 487318173;
	shr.u32 	%r42, %r41, 31;
	shr.s32 	%r43, %r41, 10;
	add.s32 	%r44, %r43, %r42;
	add.s32 	%r45, %r89, -1;
	mul.hi.s32 	%r46, %r44, -1401515643;
	add.s32 	%r47, %r46, %r44;
	shr.u32 	%r48, %r47, 31;
	shr.u32 	%r49, %r47, 6;
	add.s32 	%r50, %r49, %r48;
	mul.lo.s32 	%r51, %r50, 95;
	sub.s32 	%r52, %r44, %r51;
	cvt.u16.u32 	%rs6, %r52;
	add.s16 	%rs7, %rs6, 32;
	cvt.u64.u32 	%rd13, %r45;
	add.s64 	%rd14, %rd1, %rd13;
	st.local.u8 	[%rd14], %rs7;
	mul.hi.s32 	%r53, %r94, 1313194235;
	shr.u32 	%r54, %r53, 31;
	shr.s32 	%r55, %r53, 18;
	add.s32 	%r56, %r55, %r54;
	cvt.u16.u32 	%rs8, %r56;
	mul.hi.s16 	%rs9, %rs8, -21385;
	add.s16 	%rs10, %rs9, %rs8;
	shr.u16 	%rs11, %rs10, 15;
	shr.u16 	%rs12, %rs10, 6;
	add.s16 	%rs13, %rs12, %rs11;
	mul.lo.s16 	%rs14, %rs13, 95;
	sub.s16 	%rs15, %rs8, %rs14;
	add.s16 	%rs16, %rs15, 32;
	cvt.u64.u32 	%rd15, %r33;
	add.s64 	%rd16, %rd1, %rd15;
	st.local.u8 	[%rd16], %rs16;
	mul.hi.s32 	%r57, %r94, 1769356443;
	shr.u32 	%r58, %r57, 31;
	shr.s32 	%r59, %r57, 25;
	add.s32 	%r94, %r59, %r58;
	add.s32 	%r89, %r89, -4;
	add.s32 	%r88, %r88, 4;
	setp.ne.s32 	%p3, %r88, 0;
	@%p3 bra 	$L__BB0_3;
	add.s32 	%r93, %r89, 2;
$L__BB0_5:
	setp.eq.s32 	%p4, %r2, 0;
	@%p4 bra 	$L__BB0_10;
	setp.eq.s32 	%p5, %r2, 1;
	@%p5 bra 	$L__BB0_8;
	add.s32 	%r60, %r93, -1;
	mul.hi.s32 	%r61, %r94, -1401515643;
	add.s32 	%r62, %r61, %r94;
	shr.u32 	%r63, %r62, 31;
	shr.s32 	%r64, %r62, 6;
	add.s32 	%r65, %r64, %r63;
	mul.lo.s32 	%r66, %r65, 95;
	sub.s32 	%r67, %r94, %r66;
	cvt.u16.u32 	%rs17, %r67;
	add.s16 	%rs18, %rs17, 32;
	cvt.u64.u32 	%rd17, %r60;
	add.s64 	%rd18, %rd1, %rd17;
	st.local.u8 	[%rd18], %rs18;
	add.s32 	%r93, %r93, -2;
	mul.hi.s32 	%r68, %r65, -1401515643;
	add.s32 	%r69, %r68, %r65;
	shr.u32 	%r70, %r69, 31;
	shr.u32 	%r71, %r69, 6;
	add.s32 	%r72, %r71, %r70;
	mul.lo.s32 	%r73, %r72, 95;
	sub.s32 	%r74, %r65, %r73;
	cvt.u16.u32 	%rs19, %r74;
	add.s16 	%rs20, %rs19, 32;
	cvt.u64.u32 	%rd19, %r93;
	add.s64 	%rd20, %rd1, %rd19;
	st.local.u8 	[%rd20], %rs20;
	mul.hi.s32 	%r75, %r94, 487318173;
	shr.u32 	%r76, %r75, 31;
	shr.s32 	%r77, %r75, 10;
	add.s32 	%r94, %r77, %r76;
$L__BB0_8:
	and.b32  	%r78, %r20, 1;
	setp.eq.b32 	%p6, %r78, 1;
	not.pred 	%p7, %p6;
	@%p7 bra 	$L__BB0_10;
	add.s32 	%r79, %r93, -1;
	mul.hi.s32 	%r80, %r94, -1401515643;
	add.s32 	%r81, %r80, %r94;
	shr.u32 	%r82, %r81, 31;
	shr.u32 	%r83, %r81, 6;
	add.s32 	%r84, %r83, %r82;
	mul.lo.s32 	%r85, %r84, 95;
	sub.s32 	%r86, %r94, %r85;
	cvt.u16.u32 	%rs21, %r86;
	add.s16 	%rs22, %rs21, 32;
	cvt.u64.u32 	%rd21, %r79;
	add.s64 	%rd22, %rd1, %rd21;
	st.local.u8 	[%rd22], %rs22;
$L__BB0_10:
	cvt.u64.u32 	%rd23, %r20;
	add.s64 	%rd24, %rd1, %rd23;
	mov.b16 	%rs23, 0;
	st.local.u8 	[%rd24], %rs23;
	cvta.to.global.u64 	%rd2, %rd3;
	mov.b32 	%r95, 0;
	bra.uni 	$L__BB0_12;
$L__BB0_11:
	add.s32 	%r95, %r95, 1;
	setp.eq.s32 	%p9, %r95, %r20;
	@%p9 bra 	$L__BB0_14;
$L__BB0_12:
	cvt.u64.u32 	%rd25, %r95;
	add.s64 	%rd26, %rd1, %rd25;
	ld.local.u8 	%rs24, [%rd26];
	add.s64 	%rd27, %rd2, %rd25;
	ld.global.u8 	%rs25, [%rd27];
	setp.eq.s16 	%p8, %rs24, %rs25;
	@%p8 bra 	$L__BB0_11;
	bra.uni 	$L__BB0_15;
$L__BB0_13:
	cvt.s64.s32 	%rd7, %r20;
	add.s64 	%rd8, %rd1, %rd7;
	mov.b16 	%rs1, 0;
	st.local.u8 	[%rd8], %rs1;
$L__BB0_14:
	cvta.to.global.u64 	%rd28, %rd4;
	mov.b16 	%rs26, 1;
	st.global.u8 	[%rd28], %rs26;
	cvta.to.global.u64 	%rd29, %rd5;
	st.global.u32 	[%rd29], %r1;
$L__BB0_15:
	ret;

}


// ===== COMPILED SASS (sm_100) =====

	.target	sm_100

	.elftype	@"ET_EXEC"


//--------------------- .note.nv.tkinfo           --------------------------
	.section	.note.nv.tkinfo,"",@"SHT_NOTE"
	.sectionflags	@"SHF_NOTE_NV_TKINFO"
	.tkinfo
        /*0018*/ 	.word	0x00000002
        /*0030*/ 	.string	""
        /*0030*/ 	.string	"ptxas"
        /*0030*/ 	.string	"Cuda compilation tools, release 13.0, V13.0.88"
        /*0030*/ 	.string	"Build cuda_13.0.r13.0/compiler.36424714_0"
        /*0030*/ 	.string	"-arch sm_100 -m 64 "



//--------------------- .note.nv.cuinfo           --------------------------
	.section	.note.nv.cuinfo,"",@"SHT_NOTE"
	.sectionflags	@"SHF_NOTE_NV_CUINFO"
        /*0018*/ 	.short	0x0002
        /*001a*/ 	.short	0x0064
        /*001c*/ 	.short	0x0082
	.zero		2


//--------------------- .nv.info                  --------------------------
	.section	.nv.info,"",@"SHT_CUDA_INFO"
	.align	4


	//----- nvinfo : EIATTR_REGCOUNT
	.align		4
        /*0000*/ 	.byte	0x04, 0x2f
        /*0002*/ 	.short	(.L_1 - .L_0)
	.align		4
.L_0:
        /*0004*/ 	.word	index@(_Z11brute_forcePciPbPi)
        /*0008*/ 	.word	0x00000013


	//----- nvinfo : EIATTR_FRAME_SIZE
	.align		4
.L_1:
        /*000c*/ 	.byte	0x04, 0x11
        /*000e*/ 	.short	(.L_3 - .L_2)
	.align		4
.L_2:
        /*0010*/ 	.word	index@(_Z11brute_forcePciPbPi)
        /*0014*/ 	.word	0x00000008


	//----- nvinfo : EIATTR_MIN_STACK_SIZE
	.align		4
.L_3:
        /*0018*/ 	.byte	0x04, 0x12
        /*001a*/ 	.short	(.L_5 - .L_4)
	.align		4
.L_4:
        /*001c*/ 	.word	index@(_Z11brute_forcePciPbPi)
        /*0020*/ 	.word	0x00000008
.L_5:


//--------------------- .nv.compat                --------------------------
	.section	.nv.compat,"",@"SHT_CUDA_COMPAT_INFO"
	.align	4
        /*0000*/ 	.byte	0x02, 0x09, 0x00, 0x00, 0x02, 0x02, 0x01, 0x00, 0x02, 0x05, 0x05, 0x00, 0x03, 0x07, 0x01, 0x01
        /*0010*/ 	.byte	0x02, 0x03, 0x00, 0x00, 0x02, 0x06, 0x01, 0x00, 0x04, 0x0b, 0x08, 0x00, 0x09, 0x00, 0x00, 0x00
        /*0020*/ 	.byte	0x00, 0x00, 0x00, 0x00


//--------------------- .nv.info._Z11brute_forcePciPbPi --------------------------
	.section	.nv.info._Z11brute_forcePciPbPi,"",@"SHT_CUDA_INFO"
	.sectionflags	@""
	.align	4


	//----- nvinfo : EIATTR_CUDA_API_VERSION
	.align		4
        /*0000*/ 	.byte	0x04, 0x37
        /*0002*/ 	.short	(.L_7 - .L_6)
.L_6:
        /*0004*/ 	.word	0x00000082


	//----- nvinfo : EIATTR_KPARAM_INFO
	.align		4
.L_7:
        /*0008*/ 	.byte	0x04, 0x17
        /*000a*/ 	.short	(.L_9 - .L_8)
.L_8:
        /*000c*/ 	.word	0x00000000
        /*0010*/ 	.short	0x0003
        /*0012*/ 	.short	0x0018
        /*0014*/ 	.byte	0x00, 0xf5, 0x21, 0x00


	//----- nvinfo : EIATTR_KPARAM_INFO
	.align		4
.L_9:
        /*0018*/ 	.byte	0x04, 0x17
        /*001a*/ 	.short	(.L_11 - .L_10)
.L_10:
        /*001c*/ 	.word	0x00000000
        /*0020*/ 	.short	0x0002
        /*0022*/ 	.short	0x0010
        /*0024*/ 	.byte	0x00, 0xf5, 0x21, 0x00


	//----- nvinfo : EIATTR_KPARAM_INFO
	.align		4
.L_11:
        /*0028*/ 	.byte	0x04, 0x17
        /*002a*/ 	.short	(.L_13 - .L_12)
.L_12:
        /*002c*/ 	.word	0x00000000
        /*0030*/ 	.short	0x0001
        /*0032*/ 	.short	0x0008
        /*0034*/ 	.byte	0x00, 0xf0, 0x11, 0x00


	//----- nvinfo : EIATTR_KPARAM_INFO
	.align		4
.L_13:
        /*0038*/ 	.byte	0x04, 0x17
        /*003a*/ 	.short	(.L_15 - .L_14)
.L_14:
        /*003c*/ 	.word	0x00000000
        /*0040*/ 	.short	0x0000
        /*0042*/ 	.short	0x0000
        /*0044*/ 	.byte	0x00, 0xf5, 0x21, 0x00


	//----- nvinfo : EIATTR_SPARSE_MMA_MASK
	.align		4
.L_15:
        /*0048*/ 	.byte	0x03, 0x50
        /*004a*/ 	.short	0x0000


	//----- nvinfo : EIATTR_MAXREG_COUNT
	.align		4
        /*004c*/ 	.byte	0x03, 0x1b
        /*004e*/ 	.short	0x00ff


	//----- nvinfo : EIATTR_MERCURY_ISA_VERSION
	.align		4
        /*0050*/ 	.byte	0x03, 0x5f
        /*0052*/ 	.short	0x0101


	//----- nvinfo : EIATTR_VRC_CTA_INIT_COUNT
	.align		4
        /*0054*/ 	.byte	0x02, 0x4a
	.zero		1
	.zero		1


	//----- nvinfo : EIATTR_EXIT_INSTR_OFFSETS
	.align		4
        /*0058*/ 	.byte	0x04, 0x1c
        /*005a*/ 	.short	(.L_17 - .L_16)


	//   ....[0]....
.L_16:
        /*005c*/ 	.word	0x00000740


	//   ....[1]....
        /*0060*/ 	.word	0x00000800


	//   ....[2]....
        /*0064*/ 	.word	0x00000890


	//----- nvinfo : EIATTR_CRS_STACK_SIZE
	.align		4
.L_17:
        /*0068*/ 	.byte	0x04, 0x1e
        /*006a*/ 	.short	(.L_19 - .L_18)
.L_18:
        /*006c*/ 	.word	0x00000000


	//----- nvinfo : EIATTR_CBANK_PARAM_SIZE
	.align		4
.L_19:
        /*0070*/ 	.byte	0x03, 0x19
        /*0072*/ 	.short	0x0020


	//----- nvinfo : EIATTR_PARAM_CBANK
	.align		4
        /*0074*/ 	.byte	0x04, 0x0a
        /*0076*/ 	.short	(.L_21 - .L_20)
	.align		4
.L_20:
        /*0078*/ 	.word	index@(.nv.constant0._Z11brute_forcePciPbPi)
        /*007c*/ 	.short	0x0380
        /*007e*/ 	.short	0x0020


	//----- nvinfo : EIATTR_SW_WAR
	.align		4
.L_21:
        /*0080*/ 	.byte	0x04, 0x36
        /*0082*/ 	.short	(.L_23 - .L_22)
.L_22:
        /*0084*/ 	.word	0x00000008
.L_23:


//--------------------- .nv.callgraph             --------------------------
	.section	.nv.callgraph,"",@"SHT_CUDA_CALLGRAPH"
	.align	4
	.sectionentsize	8
	.align		4
        /*0000*/ 	.word	0x00000000
	.align		4
        /*0004*/ 	.word	0xffffffff
	.align		4
        /*0008*/ 	.word	0x00000000
	.align		4
        /*000c*/ 	.word	0xfffffffe
	.align		4
        /*0010*/ 	.word	0x00000000
	.align		4
        /*0014*/ 	.word	0xfffffffd
	.align		4
        /*0018*/ 	.word	0x00000000
	.align		4
        /*001c*/ 	.word	0xfffffffc


//--------------------- .text._Z11brute_forcePciPbPi --------------------------
	.section	.text._Z11brute_forcePciPbPi,"ax",@progbits
	.align	128
        .global         _Z11brute_forcePciPbPi
        .type           _Z11brute_forcePciPbPi,@function
        .size           _Z11brute_forcePciPbPi,(.L_x_9 - _Z11brute_forcePciPbPi)
        .other          _Z11brute_forcePciPbPi,@"STO_CUDA_ENTRY STV_DEFAULT"
_Z11brute_forcePciPbPi:
.text._Z11brute_forcePciPbPi:
[----:B------:R-:W0:Y:S08]  /*0000*/  LDC R1, c[0x0][0x37c] ;  /* 0x0000df00ff017b82 */ /* 0x000e300000000800 */
[----:B------:R-:W1:Y:S01]  /*0010*/  LDC R0, c[0x0][0x388] ;  /* 0x0000e200ff007b82 */ /* 0x000e620000000800 */
[----:B------:R-:W2:Y:S01]  /*0020*/  S2R R2, SR_TID.X ;  /* 0x0000000000027919 */ /* 0x000ea20000002100 */
[----:B------:R-:W3:Y:S01]  /*0030*/  LDCU.64 UR4, c[0x0][0x358] ;  /* 0x00006b00ff0477ac */ /* 0x000ee20008000a00 */
[----:B------:R-:W-:Y:S01]  /*0040*/  BSSY.RECONVERGENT B0, `(.L_x_0) ;  /* 0x000007f000007945 */ /* 0x000fe20003800200 */
[----:B0-----:R-:W-:-:S04]  /*0050*/  VIADD R1, R1, 0xfffffff8 ;  /* 0xfffffff801017836 */ /* 0x001fc80000000000 */
[----:B------:R-:W2:Y:S08]  /*0060*/  S2UR UR6, SR_CTAID.X ;  /* 0x00000000000679c3 */ /* 0x000eb00000002500 */
[----:B------:R-:W2:Y:S01]  /*0070*/  LDC R3, c[0x0][0x360] ;  /* 0x0000d800ff037b82 */ /* 0x000ea20000000800 */
[----:B-1----:R-:W-:Y:S01]  /*0080*/  ISETP.GE.AND P0, PT, R0, 0x1, PT ;  /* 0x000000010000780c */ /* 0x002fe20003f06270 */
[----:B--2---:R-:W-:-:S12]  /*0090*/  IMAD R3, R3, UR6, R2 ;  /* 0x0000000603037c24 */ /* 0x004fd8000f8e0202 */
[----:B---3--:R-:W-:Y:S05]  /*00a0*/  @!P0 BRA `(.L_x_1) ;  /* 0x0000000400d88947 */ /* 0x008fea0003800000 */
[----:B------:R-:W0:Y:S01]  /*00b0*/  LDCU UR6, c[0x0][0x388] ;  /* 0x00007100ff0677ac */ /* 0x000e220008000800 */
[C---:B------:R-:W-:Y:S01]  /*00c0*/  ISETP.GE.U32.AND P0, PT, R0.reuse, 0x4, PT ;  /* 0x000000040000780c */ /* 0x040fe20003f06070 */
[----:B------:R-:W-:Y:S01]  /*00d0*/  IMAD.MOV.U32 R5, RZ, RZ, R3 ;  /* 0x000000ffff057224 */ /* 0x000fe200078e0003 */
[----:B------:R-:W-:Y:S01]  /*00e0*/  LOP3.LUT R14, R0, 0x3, RZ, 0xc0, !PT ;  /* 0x00000003000e7812 */ /* 0x000fe200078ec0ff */
[----:B0-----:R-:W-:-:S10]  /*00f0*/  IMAD.U32 R2, RZ, RZ, UR6 ;  /* 0x00000006ff027e24 */ /* 0x001fd4000f8e00ff */
[----:B------:R-:W-:Y:S05]  /*0100*/  @!P0 BRA `(.L_x_2) ;  /* 0x0000000000e08947 */ /* 0x000fea0003800000 */
[C---:B------:R-:W-:Y:S01]  /*0110*/  LOP3.LUT R4, R0.reuse, 0x7ffffffc, RZ, 0xc0, !PT ;  /* 0x7ffffffc00047812 */ /* 0x040fe200078ec0ff */
[----:B------:R-:W-:Y:S02]  /*0120*/  VIADD R2, R0, 0xfffffffe ;  /* 0xfffffffe00027836 */ /* 0x000fe40000000000 */
[----:B------:R-:W-:Y:S02]  /*0130*/  IMAD.MOV.U32 R5, RZ, RZ, R3 ;  /* 0x000000ffff057224 */ /* 0x000fe400078e0003 */
[----:B------:R-:W-:-:S07]  /*0140*/  IMAD.MOV R4, RZ, RZ, -R4 ;  /* 0x000000ffff047224 */ /* 0x000fce00078e0a04 */
.L_x_3:
[----:B0-----:R-:W-:Y:S01]  /*0150*/  IMAD.HI R10, R5, 0x4e45c0fb, RZ ;  /* 0x4e45c0fb050a7827 */ /* 0x001fe200078e02ff */
[----:B------:R-:W-:-:S03]  /*0160*/  IADD3 R4, PT, PT, R4, 0x4, RZ ;  /* 0x0000000404047810 */ /* 0x000fc60007ffe0ff */
[----:B------:R-:W-:Y:S01]  /*0170*/  IMAD.HI R11, R5, 0x1d0be29d, RZ ;  /* 0x1d0be29d050b7827 */ /* 0x000fe200078e02ff */
[----:B------:R-:W-:Y:S02]  /*0180*/  SHF.R.U32.HI R7, RZ, 0x1f, R10 ;  /* 0x0000001fff077819 */ /* 0x000fe4000001160a */
[----:B------:R-:W-:Y:S01]  /*0190*/  ISETP.NE.AND P0, PT, R4, RZ, PT ;  /* 0x000000ff0400720c */ /* 0x000fe20003f05270 */
[----:B------:R-:W-:Y:S01]  /*01a0*/  IMAD.IADD R16, R1, 0x1, R2 ;  /* 0x0000000101107824 */ /* 0x000fe200078e0202 */
[----:B------:R-:W-:-:S04]  /*01b0*/  LEA.HI.SX32 R10, R10, R7, 0xe ;  /* 0x000000070a0a7211 */ /* 0x000fc800078f72ff */
[----:B------:R-:W-:-:S05]  /*01c0*/  PRMT R6, R10, 0x9910, RZ ;  /* 0x000099100a067816 */ /* 0x000fca00000000ff */
[----:B------:R-:W-:-:S05]  /*01d0*/  IMAD R7, R6, -0x5389, RZ ;  /* 0xffffac7706077824 */ /* 0x000fca00078e02ff */
[----:B------:R-:W-:Y:S01]  /*01e0*/  LEA.HI.SX32 R6, R7, R10, 0x10 ;  /* 0x0000000a07067211 */ /* 0x000fe200078f82ff */
[----:B------:R-:W-:-:S03]  /*01f0*/  IMAD.MOV.U32 R7, RZ, RZ, R5 ;  /* 0x000000ffff077224 */ /* 0x000fc600078e0005 */
[----:B------:R-:W-:Y:S01]  /*0200*/  LOP3.LUT R12, R6, 0xffff, RZ, 0xc0, !PT ;  /* 0x0000ffff060c7812 */ /* 0x000fe200078ec0ff */
[----:B------:R-:W-:-:S04]  /*0210*/  IMAD.MOV.U32 R6, RZ, RZ, RZ ;  /* 0x000000ffff067224 */ /* 0x000fc800078e00ff */
[----:B------:R-:W-:Y:S01]  /*0220*/  IMAD.HI R8, R5, -0x53896e7b, R6 ;  /* 0xac76918505087827 */ /* 0x000fe200078e0206 */
[----:B------:R-:W-:Y:S02]  /*0230*/  SHF.R.U32.HI R7, RZ, 0xf, R12 ;  /* 0x0000000fff077819 */ /* 0x000fe4000001160c */
[----:B------:R-:W-:Y:S02]  /*0240*/  SHF.R.U32.HI R6, RZ, 0x1f, R11 ;  /* 0x0000001fff067819 */ /* 0x000fe4000001160b */
[----:B------:R-:W-:Y:S02]  /*0250*/  LEA.HI R12, R12, R7, RZ, 0x1a ;  /* 0x000000070c0c7211 */ /* 0x000fe400078fd0ff */
[----:B------:R-:W-:Y:S01]  /*0260*/  LEA.HI.SX32 R7, R11, R6, 0x16 ;  /* 0x000000060b077211 */ /* 0x000fe200078fb2ff */
[----:B------:R-:W-:Y:S01]  /*0270*/  HFMA2 R6, -RZ, RZ, 0, 0 ;  /* 0x00000000ff067431 */ /* 0x000fe200000001ff */
[----:B------:R-:W-:Y:S02]  /*0280*/  SHF.R.U32.HI R9, RZ, 0x1f, R8 ;  /* 0x0000001fff097819 */ /* 0x000fe40000011608 */
[----:B------:R-:W-:-:S02]  /*0290*/  PRMT R11, R12, 0x9910, RZ ;  /* 0x000099100c0b7816 */ /* 0x000fc400000000ff */
[----:B------:R-:W-:Y:S01]  /*02a0*/  LEA.HI.SX32 R9, R8, R9, 0x1a ;  /* 0x0000000908097211 */ /* 0x000fe200078fd2ff */
[----:B------:R-:W-:Y:S02]  /*02b0*/  IMAD.MOV.U32 R8, RZ, RZ, RZ ;  /* 0x000000ffff087224 */ /* 0x000fe400078e00ff */
[----:B------:R-:W-:-:S04]  /*02c0*/  IMAD.HI R12, R7, -0x53896e7b, R6 ;  /* 0xac769185070c7827 */ /* 0x000fc800078e0206 */
[----:B------:R-:W-:Y:S01]  /*02d0*/  IMAD.HI R6, R9, -0x53896e7b, R8 ;  /* 0xac76918509067827 */ /* 0x000fe200078e0208 */
[----:B------:R-:W-:-:S03]  /*02e0*/  SHF.R.U32.HI R13, RZ, 0x1f, R12 ;  /* 0x0000001fff0d7819 */ /* 0x000fc6000001160c */
[----:B------:R-:W-:Y:S01]  /*02f0*/  IMAD R8, R11, 0x5f, RZ ;  /* 0x0000005f0b087824 */ /* 0x000fe200078e02ff */
[----:B------:R-:W-:Y:S02]  /*0300*/  SHF.R.U32.HI R11, RZ, 0x1f, R6 ;  /* 0x0000001fff0b7819 */ /* 0x000fe40000011606 */
[----:B------:R-:W-:Y:S01]  /*0310*/  LEA.HI R13, R12, R13, RZ, 0x1a ;  /* 0x0000000d0c0d7211 */ /* 0x000fe200078fd0ff */
[----:B------:R-:W-:Y:S01]  /*0320*/  IMAD.MOV R8, RZ, RZ, -R8 ;  /* 0x000000ffff087224 */ /* 0x000fe200078e0a08 */
[----:B------:R-:W-:Y:S02]  /*0330*/  LEA.HI R11, R6, R11, RZ, 0x1a ;  /* 0x0000000b060b7211 */ /* 0x000fe400078fd0ff */
[--C-:B------:R-:W-:Y:S01]  /*0340*/  IADD3 R12, PT, PT, R1, -0x1, R2.reuse ;  /* 0xffffffff010c7810 */ /* 0x100fe20007ffe002 */
[----:B------:R-:W-:Y:S01]  /*0350*/  IMAD R13, R13, -0x5f, R7 ;  /* 0xffffffa10d0d7824 */ /* 0x000fe200078e0207 */
[----:B------:R-:W-:Y:S01]  /*0360*/  PRMT R15, R8, 0x7710, RZ ;  /* 0x00007710080f7816 */ /* 0x000fe200000000ff */
[----:B------:R-:W-:Y:S01]  /*0370*/  IMAD R8, R9, -0x5f, R5 ;  /* 0xffffffa109087824 */ /* 0x000fe200078e0205 */
[--C-:B------:R-:W-:Y:S01]  /*0380*/  IADD3 R7, PT, PT, R1, -0x2, R2.reuse ;  /* 0xfffffffe01077810 */ /* 0x100fe20007ffe002 */
[----:B------:R-:W-:Y:S01]  /*0390*/  IMAD R11, R11, -0x5f, R9 ;  /* 0xffffffa10b0b7824 */ /* 0x000fe200078e0209 */
[----:B------:R-:W-:Y:S01]  /*03a0*/  IADD3 R9, PT, PT, R1, 0x1, R2 ;  /* 0x0000000101097810 */ /* 0x000fe20007ffe002 */
[----:B------:R-:W-:Y:S01]  /*03b0*/  VIADD R8, R8, 0x20 ;  /* 0x0000002008087836 */ /* 0x000fe20000000000 */
[----:B------:R-:W-:Y:S01]  /*03c0*/  IADD3 R10, PT, PT, R10, 0x20, R15 ;  /* 0x000000200a0a7810 */ /* 0x000fe20007ffe00f */
[----:B------:R-:W-:-:S02]  /*03d0*/  VIADD R11, R11, 0x20 ;  /* 0x000000200b0b7836 */ /* 0x000fc40000000000 */
[----:B------:R-:W-:Y:S01]  /*03e0*/  VIADD R13, R13, 0x20 ;  /* 0x000000200d0d7836 */ /* 0x000fe20000000000 */
[----:B------:R0:W-:Y:S01]  /*03f0*/  STL.U8 [R9], R8 ;  /* 0x0000000809007387 */ /* 0x0001e20000100000 */
[----:B------:R-:W-:-:S03]  /*0400*/  IMAD.HI R5, R5, 0x69763c9b, RZ ;  /* 0x69763c9b05057827 */ /* 0x000fc600078e02ff */
[----:B------:R0:W-:Y:S01]  /*0410*/  STL.U8 [R16], R11 ;  /* 0x0000000b10007387 */ /* 0x0001e20000100000 */
[----:B------:R-:W-:Y:S01]  /*0420*/  VIADD R2, R2, 0xfffffffc ;  /* 0xfffffffc02027836 */ /* 0x000fe20000000000 */
[----:B------:R-:W-:Y:S02]  /*0430*/  SHF.R.U32.HI R6, RZ, 0x1f, R5 ;  /* 0x0000001fff067819 */ /* 0x000fe40000011605 */
[----:B------:R0:W-:Y:S02]  /*0440*/  STL.U8 [R12], R13 ;  /* 0x0000000d0c007387 */ /* 0x0001e40000100000 */
[----:B------:R-:W-:Y:S02]  /*0450*/  LEA.HI.SX32 R5, R5, R6, 0x7 ;  /* 0x0000000605057211 */ /* 0x000fe400078f3aff */
[----:B------:R0:W-:Y:S01]  /*0460*/  STL.U8 [R7], R10 ;  /* 0x0000000a07007387 */ /* 0x0001e20000100000 */
[----:B------:R-:W-:Y:S05]  /*0470*/  @P0 BRA `(.L_x_3) ;  /* 0xfffffffc00340947 */ /* 0x000fea000383ffff */
[----:B------:R-:W-:-:S07]  /*0480*/  VIADD R2, R2, 0x2 ;  /* 0x0000000202027836 */ /* 0x000fce0000000000 */
.L_x_2:
[----:B------:R-:W-:-:S13]  /*0490*/  ISETP.NE.AND P0, PT, R14, RZ, PT ;  /* 0x000000ff0e00720c */ /* 0x000fda0003f05270 */
[----:B------:R-:W-:Y:S05]  /*04a0*/  @!P0 BRA `(.L_x_4) ;  /* 0x0000000000848947 */ /* 0x000fea0003800000 */
[----:B------:R-:W-:Y:S02]  /*04b0*/  ISETP.NE.AND P0, PT, R14, 0x1, PT ;  /* 0x000000010e00780c */ /* 0x000fe40003f05270 */
[----:B------:R-:W-:-:S04]  /*04c0*/  LOP3.LUT R4, R0, 0x1, RZ, 0xc0, !PT ;  /* 0x0000000100047812 */ /* 0x000fc800078ec0ff */
[----:B------:R-:W-:-:S07]  /*04d0*/  ISETP.NE.U32.AND P1, PT, R4, 0x1, PT ;  /* 0x000000010400780c */ /* 0x000fce0003f25070 */
[----:B------:R-:W-:Y:S06]  /*04e0*/  @!P0 BRA `(.L_x_5) ;  /* 0x0000000000508947 */ /* 0x000fec0003800000 */
[----:B------:R-:W-:Y:S01]  /*04f0*/  IMAD.MOV.U32 R4, RZ, RZ, RZ ;  /* 0x000000ffff047224 */ /* 0x000fe200078e00ff */
[----:B0-----:R-:W-:Y:S01]  /*0500*/  IADD3 R11, PT, PT, R1, -0x1, R2 ;  /* 0xffffffff010b7810 */ /* 0x001fe20007ffe002 */
[----:B------:R-:W-:Y:S02]  /*0510*/  VIADD R2, R2, 0xfffffffe ;  /* 0xfffffffe02027836 */ /* 0x000fe40000000000 */
[----:B------:R-:W-:-:S04]  /*0520*/  IMAD.HI R6, R5, -0x53896e7b, R4 ;  /* 0xac76918505067827 */ /* 0x000fc800078e0204 */
[----:B------:R-:W-:Y:S01]  /*0530*/  IMAD.IADD R8, R1, 0x1, R2 ;  /* 0x0000000101087824 */ /* 0x000fe200078e0202 */
[----:B------:R-:W-:-:S04]  /*0540*/  SHF.R.U32.HI R7, RZ, 0x1f, R6 ;  /* 0x0000001fff077819 */ /* 0x000fc80000011606 */
[----:B------:R-:W-:Y:S01]  /*0550*/  LEA.HI.SX32 R7, R6, R7, 0x1a ;  /* 0x0000000706077211 */ /* 0x000fe200078fd2ff */
[----:B------:R-:W-:-:S04]  /*0560*/  IMAD.MOV.U32 R6, RZ, RZ, RZ ;  /* 0x000000ffff067224 */ /* 0x000fc800078e00ff */
[----:B------:R-:W-:-:S05]  /*0570*/  IMAD.HI R4, R7, -0x53896e7b, R6 ;  /* 0xac76918507047827 */ /* 0x000fca00078e0206 */
[----:B------:R-:W-:-:S04]  /*0580*/  SHF.R.U32.HI R9, RZ, 0x1f, R4 ;  /* 0x0000001fff097819 */ /* 0x000fc80000011604 */
[----:B------:R-:W-:Y:S01]  /*0590*/  LEA.HI R9, R4, R9, RZ, 0x1a ;  /* 0x0000000904097211 */ /* 0x000fe200078fd0ff */
[----:B------:R-:W-:Y:S02]  /*05a0*/  IMAD R4, R7, -0x5f, R5 ;  /* 0xffffffa107047824 */ /* 0x000fe400078e0205 */
[----:B------:R-:W-:-:S03]  /*05b0*/  IMAD.HI R5, R5, 0x1d0be29d, RZ ;  /* 0x1d0be29d05057827 */ /* 0x000fc600078e02ff */
[----:B------:R-:W-:Y:S01]  /*05c0*/  IADD3 R4, PT, PT, R4, 0x20, RZ ;  /* 0x0000002004047810 */ /* 0x000fe20007ffe0ff */
[----:B------:R-:W-:Y:S01]  /*05d0*/  IMAD R9, R9, -0x5f, R7 ;  /* 0xffffffa109097824 */ /* 0x000fe200078e0207 */
[----:B------:R-:W-:-:S03]  /*05e0*/  SHF.R.U32.HI R6, RZ, 0x1f, R5 ;  /* 0x0000001fff067819 */ /* 0x000fc60000011605 */
[----:B------:R-:W-:Y:S01]  /*05f0*/  VIADD R9, R9, 0x20 ;  /* 0x0000002009097836 */ /* 0x000fe20000000000 */
[----:B------:R1:W-:Y:S01]  /*0600*/  STL.U8 [R11], R4 ;  /* 0x000000040b007387 */ /* 0x0003e20000100000 */
[----:B------:R-:W-:-:S03]  /*0610*/  LEA.HI.SX32 R5, R5, R6, 0x16 ;  /* 0x0000000605057211 */ /* 0x000fc600078fb2ff */
[----:B------:R1:W-:Y:S04]  /*0620*/  STL.U8 [R8], R9 ;  /* 0x0000000908007387 */ /* 0x0003e80000100000 */
.L_x_5:
[----:B------:R-:W-:Y:S05]  /*0630*/  @P1 BRA `(.L_x_4) ;  /* 0x0000000000201947 */ /* 0x000fea0003800000 */
[----:B-1----:R-:W-:-:S04]  /*0640*/  IMAD.MOV.U32 R4, RZ, RZ, RZ ;  /* 0x000000ffff047224 */ /* 0x002fc800078e00ff */
[----:B------:R-:W-:-:S05]  /*0650*/  IMAD.HI R4, R5, -0x53896e7b, R4 ;  /* 0xac76918505047827 */ /* 0x000fca00078e0204 */
[----:B0-----:R-:W-:-:S04]  /*0660*/  SHF.R.U32.HI R7, RZ, 0x1f, R4 ;  /* 0x0000001fff077819 */ /* 0x001fc80000011604 */
[----:B------:R-:W-:-:S05]  /*0670*/  LEA.HI R4, R4, R7, RZ, 0x1a ;  /* 0x0000000704047211 */ /* 0x000fca00078fd0ff */
[----:B------:R-:W-:Y:S01]  /*0680*/  IMAD R4, R4, -0x5f, R5 ;  /* 0xffffffa104047824 */ /* 0x000fe200078e0205 */
[----:B------:R-:W-:-:S03]  /*0690*/  IADD3 R5, PT, PT, R1, -0x1, R2 ;  /* 0xffffffff01057810 */ /* 0x000fc60007ffe002 */
[----:B------:R-:W-:-:S05]  /*06a0*/  VIADD R4, R4, 0x20 ;  /* 0x0000002004047836 */ /* 0x000fca0000000000 */
[----:B------:R2:W-:Y:S02]  /*06b0*/  STL.U8 [R5], R4 ;  /* 0x0000000405007387 */ /* 0x0005e40000100000 */
.L_x_4:
[----:B-12---:R-:W1:Y:S01]  /*06c0*/  LDC.64 R4, c[0x0][0x380] ;  /* 0x0000e000ff047b82 */ /* 0x006e620000000a00 */
[----:B------:R-:W-:Y:S01]  /*06d0*/  IMAD.IADD R2, R1, 0x1, R0 ;  /* 0x0000000101027824 */ /* 0x000fe200078e0200 */
[----:B------:R-:W2:Y:S04]  /*06e0*/  LDCU UR8, c[0x0][0x388] ;  /* 0x00007100ff0877ac */ /* 0x000ea80008000800 */
[----:B------:R3:W-:Y:S01]  /*06f0*/  STL.U8 [R2], RZ ;  /* 0x000000ff02007387 */ /* 0x0007e20000100000 */
[----:B------:R-:W4:Y:S03]  /*0700*/  LDCU.64 UR6, c[0x0][0x380] ;  /* 0x00007000ff0677ac */ /* 0x000f260008000a00 */
[----:B------:R-:W5:Y:S04]  /*0710*/  LDL.U8 R0, [R1] ;  /* 0x0000000001007983 */ /* 0x000f680000100000 */
[----:B-1----:R-:W5:Y:S02]  /*0720*/  LDG.E.U8 R5, desc[UR4][R4.64] ;  /* 0x0000000404057981 */ /* 0x002f64000c1e1100 */
[----:B-----5:R-:W-:-:S13]  /*0730*/  ISETP.NE.AND P0, PT, R0, R5, PT ;  /* 0x000000050000720c */ /* 0x020fda0003f05270 */
[----:B--234-:R-:W-:Y:S05]  /*0740*/  @P0 EXIT ;  /* 0x000000000000094d */ /* 0x01cfea0003800000 */
[----:B------:R-:W-:-:S07]  /*0750*/  IMAD.MOV.U32 R0, RZ, RZ, RZ ;  /* 0x000000ffff007224 */ /* 0x000fce00078e00ff */
.L_x_7:
[----:B------:R-:W-:-:S04]  /*0760*/  IADD3 R0, PT, PT, R0, 0x1, RZ ;  /* 0x0000000100007810 */ /* 0x000fc80007ffe0ff */
[----:B------:R-:W-:-:S13]  /*0770*/  ISETP.NE.AND P0, PT, R0, UR8, PT ;  /* 0x0000000800007c0c */ /* 0x000fda000bf05270 */
[----:B------:R-:W-:Y:S05]  /*0780*/  @!P0 BRA `(.L_x_6) ;  /* 0x0000000000288947 */ /* 0x000fea0003800000 */
[----:B------:R-:W-:Y:S01]  /*0790*/  IADD3 R4, P0, PT, R0, UR6, RZ ;  /* 0x0000000600047c10 */ /* 0x000fe2000ff1e0ff */
[----:B------:R-:W-:-:S04]  /*07a0*/  IMAD.IADD R2, R1, 0x1, R0 ;  /* 0x0000000101027824 */ /* 0x000fc800078e0200 */
[----:B------:R-:W-:Y:S02]  /*07b0*/  IMAD.X R5, RZ, RZ, UR7, P0 ;  /* 0x00000007ff057e24 */ /* 0x000fe400080e06ff */
[----:B------:R-:W2:Y:S04]  /*07c0*/  LDL.U8 R2, [R2] ;  /* 0x0000000002027983 */ /* 0x000ea80000100000 */
[----:B------:R-:W2:Y:S02]  /*07d0*/  LDG.E.U8 R5, desc[UR4][R4.64] ;  /* 0x0000000404057981 */ /* 0x000ea4000c1e1100 */
[----:B--2---:R-:W-:-:S13]  /*07e0*/  ISETP.NE.AND P0, PT, R2, R5, PT ;  /* 0x000000050200720c */ /* 0x004fda0003f05270 */
[----:B------:R-:W-:Y:S05]  /*07f0*/  @!P0 BRA `(.L_x_7) ;  /* 0xfffffffc00d88947 */ /* 0x000fea000383ffff */
[----:B------:R-:W-:Y:S05]  /*0800*/  EXIT ;  /* 0x000000000000794d */ /* 0x000fea0003800000 */
.L_x_1:
[----:B------:R-:W-:-:S05]  /*0810*/  IMAD.IADD R0, R1, 0x1, R0 ;  /* 0x0000000101007824 */ /* 0x000fca00078e0200 */
[----:B------:R1:W-:Y:S02]  /*0820*/  STL.U8 [R0], RZ ;  /* 0x000000ff00007387 */ /* 0x0003e40000100000 */
.L_x_6:
[----:B------:R-:W-:Y:S05]  /*0830*/  BSYNC.RECONVERGENT B0 ;  /* 0x0000000000007941 */ /* 0x000fea0003800200 */
.L_x_0:
[----:B------:R-:W2:Y:S01]  /*0840*/  LDC.64 R4, c[0x0][0x390] ;  /* 0x0000e400ff047b82 */ /* 0x000ea20000000a00 */
[----:B------:R-:W-:-:S07]  /*0850*/  IMAD.MOV.U32 R2, RZ, RZ, 0x1 ;  /* 0x00000001ff027424 */ /* 0x000fce00078e00ff */
[----:B0-----:R-:W0:Y:S01]  /*0860*/  LDC.64 R6, c[0x0][0x398] ;  /* 0x0000e600ff067b82 */ /* 0x001e220000000a00 */
[----:B--2---:R-:W-:Y:S04]  /*0870*/  STG.E.U8 desc[UR4][R4.64], R2 ;  /* 0x0000000204007986 */ /* 0x004fe8000c101104 */
[----:B0-----:R-:W-:Y:S01]  /*0880*/  STG.E desc[UR4][R6.64], R3 ;  /* 0x0000000306007986 */ /* 0x001fe2000c101904 */
[----:B------:R-:W-:Y:S05]  /*0890*/  EXIT ;  /* 0x000000000000794d */ /* 0x000fea0003800000 */
.L_x_8:
[----:B------:R-:W-:-:S00]  /*08a0*/  BRA `(.L_x_8) ;  /* 0xfffffffc00fc7947 */ /* 0x000fc0000383ffff */
[----:B------:R-:W-:-:S00]  /*08b0*/  NOP ;  /* 0x0000000000007918 */ /* 0x000fc00000000000 */
        /* <DEDUP_REMOVED lines=12> */
.L_x_9:


//--------------------- .nv.shared.reserved.0     --------------------------
	.section	.nv.shared.reserved.0,"aw",@nobits
	.weak		__nv_reservedSMEM_offset_0_alias
	.size		__nv_reservedSMEM_offset_0_alias, 0, 64
	.other		__nv_reservedSMEM_offset_0_alias,@"STO_CUDA_RESERVED_SHARED STV_DEFAULT"
__nv_reservedSMEM_offset_0_alias:
	.zero		0
	.zero		64


//--------------------- .nv.constant0._Z11brute_forcePciPbPi --------------------------
	.section	.nv.constant0._Z11brute_forcePciPbPi,"a",@progbits
	.sectionflags	@""
	.align	4
.nv.constant0._Z11brute_forcePciPbPi:
	.zero		928


//--------------------- SYMBOLS --------------------------

	.type		.nv.reservedSmem.offset0,@object
	.size		.nv.reservedSmem.offset0,0x4
